//
// Generated by NVIDIA NVVM Compiler
//
// Compiler Build ID: CL-36424714
// Cuda compilation tools, release 13.0, V13.0.88
// Based on NVVM 20.0.0
//

.version 9.0
.target sm_100
.address_size 64

	// .globl	_Z11sortBucketsPfPi
// _ZZ11sortBucketsPfPiE12numsInBucket has been demoted

.visible .entry _Z11sortBucketsPfPi(
	.param .u64 .ptr .align 1 _Z11sortBucketsPfPi_param_0,
	.param .u64 .ptr .align 1 _Z11sortBucketsPfPi_param_1
)
{
	.reg .pred 	%p<20>;
	.reg .b32 	%r<36>;
	.reg .b32 	%f<11>;
	.reg .b64 	%rd<14>;
	// demoted variable
	.shared .align 4 .b8 _ZZ11sortBucketsPfPiE12numsInBucket[16000];
	ld.param.u64 	%rd5, [_Z11sortBucketsPfPi_param_0];
	ld.param.u64 	%rd4, [_Z11sortBucketsPfPi_param_1];
	cvta.to.global.u64 	%rd1, %rd5;
	mov.u32 	%r1, %tid.x;
	setp.gt.s32 	%p1, %r1, 1;
	@%p1 bra 	$L__BB0_4;
	setp.eq.s32 	%p4, %r1, 0;
	@%p4 bra 	$L__BB0_7;
	setp.eq.s32 	%p5, %r1, 1;
	@%p5 bra 	$L__BB0_3;
	bra.uni 	$L__BB0_9;
$L__BB0_3:
	mov.b32 	%r16, 1343554297;
	st.shared.u32 	[_ZZ11sortBucketsPfPiE12numsInBucket+4], %r16;
	bra.uni 	$L__BB0_9;
$L__BB0_4:
	setp.eq.s32 	%p2, %r1, 2;
	@%p2 bra 	$L__BB0_8;
	setp.eq.s32 	%p3, %r1, 3;
	@%p3 bra 	$L__BB0_6;
	bra.uni 	$L__BB0_9;
$L__BB0_6:
	mov.b32 	%r14, 1343554297;
	st.shared.u32 	[_ZZ11sortBucketsPfPiE12numsInBucket+12], %r14;
	bra.uni 	$L__BB0_9;
$L__BB0_7:
	mov.b32 	%r17, 1343554297;
	st.shared.u32 	[_ZZ11sortBucketsPfPiE12numsInBucket], %r17;
	bra.uni 	$L__BB0_9;
$L__BB0_8:
	mov.b32 	%r15, 1343554297;
	st.shared.u32 	[_ZZ11sortBucketsPfPiE12numsInBucket+8], %r15;
$L__BB0_9:
	bar.sync 	0;
	mov.u32 	%r18, %ctaid.x;
	cvta.to.global.u64 	%rd6, %rd4;
	mul.wide.u32 	%rd7, %r18, 4;
	add.s64 	%rd8, %rd6, %rd7;
	ld.global.u32 	%r19, [%rd8+4];
	ld.global.u32 	%r2, [%rd8];
	sub.s32 	%r3, %r19, %r2;
	setp.ge.s32 	%p6, %r1, %r3;
	add.s32 	%r20, %r1, %r2;
	mul.wide.s32 	%rd9, %r20, 4;
	add.s64 	%rd2, %rd1, %rd9;
	shl.b32 	%r21, %r1, 2;
	mov.u32 	%r22, _ZZ11sortBucketsPfPiE12numsInBucket;
	add.s32 	%r4, %r22, %r21;
	@%p6 bra 	$L__BB0_11;
	ld.global.f32 	%f3, [%rd2];
	st.shared.f32 	[%r4], %f3;
$L__BB0_11:
	add.s32 	%r5, %r1, 1000;
	setp.ge.s32 	%p7, %r5, %r3;
	cvt.u64.u32 	%rd10, %r1;
	cvt.s64.s32 	%rd11, %r2;
	add.s64 	%rd12, %rd10, %rd11;
	shl.b64 	%rd13, %rd12, 2;
	add.s64 	%rd3, %rd1, %rd13;
	@%p7 bra 	$L__BB0_13;
	ld.global.f32 	%f4, [%rd3+4000];
	st.shared.f32 	[%r4+4000], %f4;
$L__BB0_13:
	add.s32 	%r6, %r1, 2000;
	setp.ge.s32 	%p8, %r6, %r3;
	@%p8 bra 	$L__BB0_15;
	ld.global.f32 	%f5, [%rd3+8000];
	st.shared.f32 	[%r4+8000], %f5;
$L__BB0_15:
	add.s32 	%r7, %r1, 3000;
	setp.ge.s32 	%p9, %r7, %r3;
	@%p9 bra 	$L__BB0_17;
	ld.global.f32 	%f6, [%rd3+12000];
	st.shared.f32 	[%r4+12000], %f6;
$L__BB0_17:
	bar.sync 	0;
	setp.ne.s32 	%p10, %r1, 0;
	setp.lt.s32 	%p11, %r3, 2;
	or.pred  	%p12, %p10, %p11;
	@%p12 bra 	$L__BB0_23;
	mov.b32 	%r33, 1;
$L__BB0_19:
	shl.b32 	%r24, %r33, 2;
	add.s32 	%r26, %r22, %r24;
	ld.shared.f32 	%f1, [%r26];
	mov.u32 	%r34, %r33;
$L__BB0_20:
	shl.b32 	%r27, %r34, 2;
	add.s32 	%r10, %r22, %r27;
	ld.shared.f32 	%f2, [%r10+-4];
	setp.leu.f32 	%p13, %f2, %f1;
	mov.u32 	%r35, %r34;
	@%p13 bra 	$L__BB0_22;
	add.s32 	%r11, %r34, -1;
	st.shared.f32 	[%r10], %f2;
	setp.gt.s32 	%p14, %r34, 1;
	mov.b32 	%r35, 0;
	mov.u32 	%r34, %r11;
	@%p14 bra 	$L__BB0_20;
$L__BB0_22:
	shl.b32 	%r30, %r35, 2;
	add.s32 	%r32, %r22, %r30;
	st.shared.f32 	[%r32], %f1;
	add.s32 	%r33, %r33, 1;
	setp.ne.s32 	%p15, %r33, %r3;
	@%p15 bra 	$L__BB0_19;
$L__BB0_23:
	setp.ge.s32 	%p16, %r1, %r3;
	bar.sync 	0;
	@%p16 bra 	$L__BB0_25;
	ld.shared.f32 	%f7, [%r4];
	st.global.f32 	[%rd2], %f7;
$L__BB0_25:
	setp.ge.s32 	%p17, %r5, %r3;
	@%p17 bra 	$L__BB0_27;
	ld.shared.f32 	%f8, [%r4+4000];
	st.global.f32 	[%rd3+4000], %f8;
$L__BB0_27:
	setp.ge.s32 	%p18, %r6, %r3;
	@%p18 bra 	$L__BB0_29;
	ld.shared.f32 	%f9, [%r4+8000];
	st.global.f32 	[%rd3+8000], %f9;
$L__BB0_29:
	setp.ge.s32 	%p19, %r7, %r3;
	@%p19 bra 	$L__BB0_31;
	ld.shared.f32 	%f10, [%r4+12000];
	st.global.f32 	[%rd3+12000], %f10;
$L__BB0_31:
	ret;

}


// ===== COMPILED SASS (sm_100) =====

	.target	sm_100

	.elftype	@"ET_EXEC"


//--------------------- .note.nv.tkinfo           --------------------------
	.section	.note.nv.tkinfo,"",@"SHT_NOTE"
	.sectionflags	@"SHF_NOTE_NV_TKINFO"
	.tkinfo
        /*0018*/ 	.word	0x00000002
        /*0030*/ 	.string	""
        /*0030*/ 	.string	"ptxas"
        /*0030*/ 	.string	"Cuda compilation tools, release 13.0, V13.0.88"
        /*0030*/ 	.string	"Build cuda_13.0.r13.0/compiler.36424714_0"
        /*0030*/ 	.string	"-arch sm_100 -m 64 "



//--------------------- .note.nv.cuinfo           --------------------------
	.section	.note.nv.cuinfo,"",@"SHT_NOTE"
	.sectionflags	@"SHF_NOTE_NV_CUINFO"
        /*0018*/ 	.short	0x0002
        /*001a*/ 	.short	0x0064
        /*001c*/ 	.short	0x0082
	.zero		2


//--------------------- .nv.info                  --------------------------
	.section	.nv.info,"",@"SHT_CUDA_INFO"
	.align	4


	//----- nvinfo : EIATTR_REGCOUNT
	.align		4
        /*0000*/ 	.byte	0x04, 0x2f
        /*0002*/ 	.short	(.L_1 - .L_0)
	.align		4
.L_0:
        /*0004*/ 	.word	index@(_Z11sortBucketsPfPi)
        /*0008*/ 	.word	0x00000012


	//----- nvinfo : EIATTR_FRAME_SIZE
	.align		4
.L_1:
        /*000c*/ 	.byte	0x04, 0x11
        /*000e*/ 	.short	(.L_3 - .L_2)
	.align		4
.L_2:
        /*0010*/ 	.word	index@(_Z11sortBucketsPfPi)
        /*0014*/ 	.word	0x00000000


	//----- nvinfo : EIATTR_MIN_STACK_SIZE
	.align		4
.L_3:
        /*0018*/ 	.byte	0x04, 0x12
        /*001a*/ 	.short	(.L_5 - .L_4)
	.align		4
.L_4:
        /*001c*/ 	.word	index@(_Z11sortBucketsPfPi)
        /*0020*/ 	.word	0x00000000
.L_5:


//--------------------- .nv.compat                --------------------------
	.section	.nv.compat,"",@"SHT_CUDA_COMPAT_INFO"
	.align	4
        /*0000*/ 	.byte	0x02, 0x09, 0x00, 0x00, 0x02, 0x02, 0x01, 0x00, 0x02, 0x05, 0x05, 0x00, 0x03, 0x07, 0x01, 0x01
        /*0010*/ 	.byte	0x02, 0x03, 0x00, 0x00, 0x02, 0x06, 0x01, 0x00, 0x04, 0x0b, 0x08, 0x00, 0x09, 0x00, 0x00, 0x00
        /*0020*/ 	.byte	0x00, 0x00, 0x00, 0x00


//--------------------- .nv.info._Z11sortBucketsPfPi --------------------------
	.section	.nv.info._Z11sortBucketsPfPi,"",@"SHT_CUDA_INFO"
	.sectionflags	@""
	.align	4


	//----- nvinfo : EIATTR_CUDA_API_VERSION
	.align		4
        /*0000*/ 	.byte	0x04, 0x37
        /*0002*/ 	.short	(.L_7 - .L_6)
.L_6:
        /*0004*/ 	.word	0x00000082


	//----- nvinfo : EIATTR_KPARAM_INFO
	.align		4
.L_7:
        /*0008*/ 	.byte	0x04, 0x17
        /*000a*/ 	.short	(.L_9 - .L_8)
.L_8:
        /*000c*/ 	.word	0x00000000
        /*0010*/ 	.short	0x0001
        /*0012*/ 	.short	0x0008
        /*0014*/ 	.byte	0x00, 0xf5, 0x21, 0x00


	//----- nvinfo : EIATTR_KPARAM_INFO
	.align		4
.L_9:
        /*0018*/ 	.byte	0x04, 0x17
        /*001a*/ 	.short	(.L_11 - .L_10)
.L_10:
        /*001c*/ 	.word	0x00000000
        /*0020*/ 	.short	0x0000
        /*0022*/ 	.short	0x0000
        /*0024*/ 	.byte	0x00, 0xf5, 0x21, 0x00


	//----- nvinfo : EIATTR_SPARSE_MMA_MASK
	.align		4
.L_11:
        /*0028*/ 	.byte	0x03, 0x50
        /*002a*/ 	.short	0x0000


	//----- nvinfo : EIATTR_MAXREG_COUNT
	.align		4
        /*002c*/ 	.byte	0x03, 0x1b
        /*002e*/ 	.short	0x00ff


	//----- nvinfo : EIATTR_NUM_BARRIERS
	.align		4
        /*0030*/ 	.byte	0x02, 0x4c
        /*0032*/ 	.byte	0x01
	.zero		1


	//----- nvinfo : EIATTR_MERCURY_ISA_VERSION
	.align		4
        /*0034*/ 	.byte	0x03, 0x5f
        /*0036*/ 	.short	0x0101


	//----- nvinfo : EIATTR_VRC_CTA_INIT_COUNT
	.align		4
        /*0038*/ 	.byte	0x02, 0x4a
	.zero		1
	.zero		1


	//----- nvinfo : EIATTR_EXIT_INSTR_OFFSETS
	.align		4
        /*003c*/ 	.byte	0x04, 0x1c
        /*003e*/ 	.short	(.L_13 - .L_12)


	//   ....[0]....
.L_12:
        /*0040*/ 	.word	0x000006f0


	//   ....[1]....
        /*0044*/ 	.word	0x00000720


	//----- nvinfo : EIATTR_INDIRECT_BRANCH_TARGETS
	.align		4
.L_13:
        /*0048*/ 	.byte	0x04, 0x34
        /*004a*/ 	.short	(.L_15 - .L_14)


	//   ....[0]....
.L_14:
        /*004c*/ 	.word	.L_x_9@srel
        /*0050*/ 	.short	0x0
        /*0052*/ 	.short	0x0
        /*0054*/ 	.word	0x3
        /*0058*/ 	.word	.L_x_10@srel
        /*005c*/ 	.word	.L_x_11@srel
        /*0060*/ 	.word	.L_x_2@srel


	//   ....[1]....
        /*0064*/ 	.word	.L_x_13@srel
        /*0068*/ 	.short	0x0
        /*006a*/ 	.short	0x0
        /*006c*/ 	.word	0x3
        /*0070*/ 	.word	.L_x_14@srel
        /*0074*/ 	.word	.L_x_15@srel
        /*0078*/ 	.word	.L_x_2@srel


	//----- nvinfo : EIATTR_CRS_STACK_SIZE
	.align		4
.L_15:
        /*007c*/ 	.byte	0x04, 0x1e
        /*007e*/ 	.short	(.L_17 - .L_16)
.L_16:
        /*0080*/ 	.word	0x00000000


	//----- nvinfo : EIATTR_CBANK_PARAM_SIZE
	.align		4
.L_17:
        /*0084*/ 	.byte	0x03, 0x19
        /*0086*/ 	.short	0x0010


	//----- nvinfo : EIATTR_PARAM_CBANK
	.align		4
        /*0088*/ 	.byte	0x04, 0x0a
        /*008a*/ 	.short	(.L_19 - .L_18)
	.align		4
.L_18:
        /*008c*/ 	.word	index@(.nv.constant0._Z11sortBucketsPfPi)
        /*0090*/ 	.short	0x0380
        /*0092*/ 	.short	0x0010


	//----- nvinfo : EIATTR_SW_WAR
	.align		4
.L_19:
        /*0094*/ 	.byte	0x04, 0x36
        /*0096*/ 	.short	(.L_21 - .L_20)
.L_20:
        /*0098*/ 	.word	0x00000008
.L_21:


//--------------------- .nv.callgraph             --------------------------
	.section	.nv.callgraph,"",@"SHT_CUDA_CALLGRAPH"
	.align	4
	.sectionentsize	8
	.align		4
        /*0000*/ 	.word	0x00000000
	.align		4
        /*0004*/ 	.word	0xffffffff
	.align		4
        /*0008*/ 	.word	0x00000000
	.align		4
        /*000c*/ 	.word	0xfffffffe
	.align		4
        /*0010*/ 	.word	0x00000000
	.align		4
        /*0014*/ 	.word	0xfffffffd
	.align		4
        /*0018*/ 	.word	0x00000000
	.align		4
        /*001c*/ 	.word	0xfffffffc


//--------------------- .nv.constant2._Z11sortBucketsPfPi --------------------------
	.section	.nv.constant2._Z11sortBucketsPfPi,"a",@progbits
	.sectionflags	@""
	.align	4
.nv.constant2._Z11sortBucketsPfPi:
        /*0000*/ 	.byte	0x10, 0x01, 0x00, 0x00, 0xb0, 0x00, 0x00, 0x00, 0x80, 0x02, 0x00, 0x00, 0x30, 0x02, 0x00, 0x00
        /*0010*/ 	.byte	0xd0, 0x01, 0x00, 0x00, 0x80, 0x02, 0x00, 0x00


//--------------------- .text._Z11sortBucketsPfPi --------------------------
	.section	.text._Z11sortBucketsPfPi,"ax",@progbits
	.align	128
        .global         _Z11sortBucketsPfPi
        .type           _Z11sortBucketsPfPi,@function
        .size           _Z11sortBucketsPfPi,(.L_x_17 - _Z11sortBucketsPfPi)
        .other          _Z11sortBucketsPfPi,@"STO_CUDA_ENTRY STV_DEFAULT"
_Z11sortBucketsPfPi:
.text._Z11sortBucketsPfPi:
[----:B------:R-:W-:Y:S01]  /*0000*/  LDC R1, c[0x0][0x37c] ;  /* 0x0000df00ff017b82 */ /* 0x000fe20000000800 */
[----:B------:R-:W0:Y:S01]  /*0010*/  S2R R0, SR_TID.X ;  /* 0x0000000000007919 */ /* 0x000e220000002100 */
[----:B------:R-:W1:Y:S01]  /*0020*/  LDCU.64 UR8, c[0x0][0x358] ;  /* 0x00006b00ff0877ac */ /* 0x000e620008000a00 */
[----:B------:R-:W-:Y:S01]  /*0030*/  BSSY.RECONVERGENT B0, `(.L_x_0) ;  /* 0x0000025000007945 */ /* 0x000fe20003800200 */
[----:B0-----:R-:W-:-:S13]  /*0040*/  ISETP.GT.AND P0, PT, R0, 0x1, PT ;  /* 0x000000010000780c */ /* 0x001fda0003f04270 */
[----:B-1----:R-:W-:Y:S05]  /*0050*/  @P0 BRA `(.L_x_1) ;  /* 0x0000000000440947 */ /* 0x002fea0003800000 */
[----:B------:R-:W-:-:S05]  /*0060*/  VIMNMX.U32 R2, PT, PT, R0, 0x2, PT ;  /* 0x0000000200027848 */ /* 0x000fca0003fe0000 */
[----:B------:R-:W-:-:S04]  /*0070*/  IMAD.SHL.U32 R4, R2, 0x4, RZ ;  /* 0x0000000402047824 */ /* 0x000fc800078e00ff */
[----:B------:R-:W0:Y:S02]  /*0080*/  LDC R2, c[0x2][R4] ;  /* 0x0080000004027b82 */ /* 0x000e240000000800 */
[----:B0-----:R-:W-:-:S04]  /*0090*/  SHF.R.S32.HI R3, RZ, 0x1f, R2 ;  /* 0x0000001fff037819 */ /* 0x001fc80000011402 */
.L_x_9:
[----:B------:R-:W-:Y:S05]  /*00a0*/  BRX R2 -0xb0                             (*"BRANCH_TARGETS .L_x_10,.L_x_11,.L_x_2"*) ;  /* 0xfffffffc02d47949 */ /* 0x000fea000383ffff */
.L_x_11:
[----:B------:R-:W0:Y:S01]  /*00b0*/  S2UR UR5, SR_CgaCtaId ;  /* 0x00000000000579c3 */ /* 0x000e220000008800 */
[----:B------:R-:W-:Y:S01]  /*00c0*/  UMOV UR4, 0x400 ;  /* 0x0000040000047882 */ /* 0x000fe20000000000 */
[----:B------:R-:W-:Y:S01]  /*00d0*/  IMAD.MOV.U32 R2, RZ, RZ, 0x501502f9 ;  /* 0x501502f9ff027424 */ /* 0x000fe200078e00ff */
[----:B0-----:R-:W-:-:S09]  /*00e0*/  ULEA UR4, UR5, UR4, 0x18 ;  /* 0x0000000405047291 */ /* 0x001fd2000f8ec0ff */
[----:B------:R0:W-:Y:S01]  /*00f0*/  STS [UR4+0x4], R2 ;  /* 0x00000402ff007988 */ /* 0x0001e20008000804 */
[----:B------:R-:W-:Y:S05]  /*0100*/  BRA `(.L_x_2) ;  /* 0x00000000005c7947 */ /* 0x000fea0003800000 */
.L_x_10:
[----:B------:R-:W0:Y:S01]  /*0110*/  S2UR UR5, SR_CgaCtaId ;  /* 0x00000000000579c3 */ /* 0x000e220000008800 */
[----:B------:R-:W-:Y:S01]  /*0120*/  UMOV UR4, 0x400 ;  /* 0x0000040000047882 */ /* 0x000fe20000000000 */
[----:B------:R-:W-:Y:S01]  /*0130*/  IMAD.MOV.U32 R2, RZ, RZ, 0x501502f9 ;  /* 0x501502f9ff027424 */ /* 0x000fe200078e00ff */
[----:B0-----:R-:W-:-:S09]  /*0140*/  ULEA UR4, UR5, UR4, 0x18 ;  /* 0x0000000405047291 */ /* 0x001fd2000f8ec0ff */
[----:B------:R1:W-:Y:S01]  /*0150*/  STS [UR4], R2 ;  /* 0x00000002ff007988 */ /* 0x0003e20008000804 */
[----:B------:R-:W-:Y:S05]  /*0160*/  BRA `(.L_x_2) ;  /* 0x0000000000447947 */ /* 0x000fea0003800000 */
.L_x_1:
[----:B------:R-:W-:-:S05]  /*0170*/  IMAD.MOV.U32 R3, RZ, RZ, -0x2 ;  /* 0xfffffffeff037424 */ /* 0x000fca00078e00ff */
[----:B------:R-:W-:-:S05]  /*0180*/  VIADDMNMX.U32 R2, R0, R3, 0x2, PT ;  /* 0x0000000200027446 */ /* 0x000fca0003800003 */
[----:B------:R-:W-:-:S04]  /*0190*/  IMAD.SHL.U32 R4, R2, 0x4, RZ ;  /* 0x0000000402047824 */ /* 0x000fc800078e00ff */
[----:B------:R-:W0:Y:S02]  /*01a0*/  LDC R2, c[0x2][R4+0xc] ;  /* 0x0080030004027b82 */ /* 0x000e240000000800 */
[----:B0-----:R-:W-:-:S04]  /*01b0*/  SHF.R.S32.HI R3, RZ, 0x1f, R2 ;  /* 0x0000001fff037819 */ /* 0x001fc80000011402 */
.L_x_13:
[----:B------:R-:W-:Y:S05]  /*01c0*/  BRX R2 -0x1d0                            (*"BRANCH_TARGETS .L_x_14,.L_x_15,.L_x_2"*) ;  /* 0xfffffffc028c7949 */ /* 0x000fea000383ffff */
.L_x_15:
[----:B------:R-:W0:Y:S01]  /*01d0*/  S2UR UR5, SR_CgaCtaId ;  /* 0x00000000000579c3 */ /* 0x000e220000008800 */
[----:B------:R-:W-:Y:S01]  /*01e0*/  UMOV UR4, 0x400 ;  /* 0x0000040000047882 */ /* 0x000fe20000000000 */
[----:B------:R-:W-:Y:S01]  /*01f0*/  IMAD.MOV.U32 R2, RZ, RZ, 0x501502f9 ;  /* 0x501502f9ff027424 */ /* 0x000fe200078e00ff */
[----:B0-----:R-:W-:-:S09]  /*0200*/  ULEA UR4, UR5, UR4, 0x18 ;  /* 0x0000000405047291 */ /* 0x001fd2000f8ec0ff */
[----:B------:R3:W-:Y:S01]  /*0210*/  STS [UR4+0xc], R2 ;  /* 0x00000c02ff007988 */ /* 0x0007e20008000804 */
[----:B------:R-:W-:Y:S05]  /*0220*/  BRA `(.L_x_2) ;  /* 0x0000000000147947 */ /* 0x000fea0003800000 */
.L_x_14:
[----:B------:R-:W0:Y:S01]  /*0230*/  S2UR UR5, SR_CgaCtaId ;  /* 0x00000000000579c3 */ /* 0x000e220000008800 */
[----:B------:R-:W-:Y:S01]  /*0240*/  UMOV UR4, 0x400 ;  /* 0x0000040000047882 */ /* 0x000fe20000000000 */
[----:B------:R-:W-:Y:S01]  /*0250*/  IMAD.MOV.U32 R2, RZ, RZ, 0x501502f9 ;  /* 0x501502f9ff027424 */ /* 0x000fe200078e00ff */
[----:B0-----:R-:W-:-:S09]  /*0260*/  ULEA UR4, UR5, UR4, 0x18 ;  /* 0x0000000405047291 */ /* 0x001fd2000f8ec0ff */
[----:B------:R2:W-:Y:S03]  /*0270*/  STS [UR4+0x8], R2 ;  /* 0x00000802ff007988 */ /* 0x0005e60008000804 */
.L_x_2:
[----:B------:R-:W-:Y:S05]  /*0280*/  BSYNC.RECONVERGENT B0 ;  /* 0x0000000000007941 */ /* 0x000fea0003800200 */
.L_x_0:
[----:B------:R-:W4:Y:S01]  /*0290*/  S2R R5, SR_CTAID.X ;  /* 0x0000000000057919 */ /* 0x000f220000002500 */
[----:B0123--:R-:W4:Y:S01]  /*02a0*/  LDC.64 R2, c[0x0][0x388] ;  /* 0x0000e200ff027b82 */ /* 0x00ff220000000a00 */
[----:B------:R-:W0:Y:S01]  /*02b0*/  LDCU.64 UR4, c[0x0][0x380] ;  /* 0x00007000ff0477ac */ /* 0x000e220008000a00 */
[----:B----4-:R-:W-:-:S06]  /*02c0*/  IMAD.WIDE.U32 R2, R5, 0x4, R2 ;  /* 0x0000000405027825 */ /* 0x010fcc00078e0002 */
[----:B------:R-:W-:Y:S08]  /*02d0*/  BAR.SYNC.DEFER_BLOCKING 0x0 ;  /* 0x0000000000007b1d */ /* 0x000ff00000010000 */
[----:B------:R-:W1:Y:S01]  /*02e0*/  LDC.64 R4, c[0x0][0x380] ;  /* 0x0000e000ff047b82 */ /* 0x000e620000000a00 */
[----:B------:R-:W2:Y:S04]  /*02f0*/  LDG.E R6, desc[UR8][R2.64+0x4] ;  /* 0x0000040802067981 */ /* 0x000ea8000c1e1900 */
[----:B------:R-:W2:Y:S01]  /*0300*/  LDG.E R7, desc[UR8][R2.64] ;  /* 0x0000000802077981 */ /* 0x000ea2000c1e1900 */
[----:B------:R-:W-:-:S02]  /*0310*/  VIADD R8, R0, 0x3e8 ;  /* 0x000003e800087836 */ /* 0x000fc40000000000 */
[C---:B------:R-:W-:Y:S02]  /*0320*/  VIADD R10, R0.reuse, 0x7d0 ;  /* 0x000007d0000a7836 */ /* 0x040fe40000000000 */
[----:B------:R-:W-:Y:S02]  /*0330*/  VIADD R12, R0, 0xbb8 ;  /* 0x00000bb8000c7836 */ /* 0x000fe40000000000 */
[----:B--2---:R-:W-:Y:S01]  /*0340*/  IMAD.IADD R9, R6, 0x1, -R7 ;  /* 0x0000000106097824 */ /* 0x004fe200078e0a07 */
[C---:B------:R-:W-:Y:S01]  /*0350*/  IADD3 R6, P1, PT, R7.reuse, R0, RZ ;  /* 0x0000000007067210 */ /* 0x040fe20007f3e0ff */
[----:B------:R-:W-:-:S03]  /*0360*/  IMAD.IADD R11, R7, 0x1, R0 ;  /* 0x00000001070b7824 */ /* 0x000fc600078e0200 */
[-C--:B------:R-:W-:Y:S01]  /*0370*/  ISETP.GE.AND P0, PT, R0, R9.reuse, PT ;  /* 0x000000090000720c */ /* 0x080fe20003f06270 */
[----:B-1----:R-:W-:Y:S01]  /*0380*/  IMAD.WIDE R4, R11, 0x4, R4 ;  /* 0x000000040b047825 */ /* 0x002fe200078e0204 */
[----:B------:R-:W-:Y:S02]  /*0390*/  LEA.HI.X.SX32 R7, R7, RZ, 0x1, P1 ;  /* 0x000000ff07077211 */ /* 0x000fe400008f0eff */
[----:B0-----:R-:W-:Y:S02]  /*03a0*/  LEA R2, P4, R6, UR4, 0x2 ;  /* 0x0000000406027c11 */ /* 0x001fe4000f8810ff */
[-C--:B------:R-:W-:Y:S02]  /*03b0*/  ISETP.GE.AND P1, PT, R8, R9.reuse, PT ;  /* 0x000000090800720c */ /* 0x080fe40003f26270 */
[----:B------:R-:W-:Y:S02]  /*03c0*/  LEA.HI.X R3, R6, UR5, R7, 0x2, P4 ;  /* 0x0000000506037c11 */ /* 0x000fe4000a0f1407 */
[----:B------:R-:W-:-:S02]  /*03d0*/  ISETP.GE.AND P2, PT, R10, R9, PT ;  /* 0x000000090a00720c */ /* 0x000fc40003f46270 */
[----:B------:R-:W-:Y:S01]  /*03e0*/  ISETP.GE.AND P3, PT, R12, R9, PT ;  /* 0x000000090c00720c */ /* 0x000fe20003f66270 */
[----:B------:R-:W2:Y:S06]  /*03f0*/  @!P0 LDG.E R7, desc[UR8][R4.64] ;  /* 0x0000000804078981 */ /* 0x000eac000c1e1900 */
[----:B------:R-:W3:Y:S04]  /*0400*/  @!P1 LDG.E R11, desc[UR8][R2.64+0xfa0] ;  /* 0x000fa008020b9981 */ /* 0x000ee8000c1e1900 */
[----:B------:R-:W4:Y:S04]  /*0410*/  @!P2 LDG.E R13, desc[UR8][R2.64+0x1f40] ;  /* 0x001f4008020da981 */ /* 0x000f28000c1e1900 */
[----:B------:R-:W5:Y:S01]  /*0420*/  @!P3 LDG.E R15, desc[UR8][R2.64+0x2ee0] ;  /* 0x002ee008020fb981 */ /* 0x000f62000c1e1900 */
[----:B------:R-:W0:Y:S01]  /*0430*/  S2UR UR5, SR_CgaCtaId ;  /* 0x00000000000579c3 */ /* 0x000e220000008800 */
[----:B------:R-:W-:Y:S01]  /*0440*/  UMOV UR4, 0x400 ;  /* 0x0000040000047882 */ /* 0x000fe20000000000 */
[----:B------:R-:W-:Y:S01]  /*0450*/  BSSY.RECONVERGENT B0, `(.L_x_3) ;  /* 0x000001e000007945 */ /* 0x000fe20003800200 */
[----:B0-----:R-:W-:-:S06]  /*0460*/  ULEA UR7, UR5, UR4, 0x18 ;  /* 0x0000000405077291 */ /* 0x001fcc000f8ec0ff */
[----:B------:R-:W-:-:S05]  /*0470*/  LEA R6, R0, UR7, 0x2 ;  /* 0x0000000700067c11 */ /* 0x000fca000f8e10ff */
[----:B--2---:R0:W-:Y:S01]  /*0480*/  @!P0 STS [R6], R7 ;  /* 0x0000000706008388 */ /* 0x0041e20000000800 */
[----:B------:R-:W-:-:S04]  /*0490*/  ISETP.GE.AND P0, PT, R9, 0x2, PT ;  /* 0x000000020900780c */ /* 0x000fc80003f06270 */
[----:B------:R-:W-:Y:S01]  /*04a0*/  ISETP.NE.OR P0, PT, R0, RZ, !P0 ;  /* 0x000000ff0000720c */ /* 0x000fe20004705670 */
[----:B---3--:R0:W-:Y:S04]  /*04b0*/  @!P1 STS [R6+0xfa0], R11 ;  /* 0x000fa00b06009388 */ /* 0x0081e80000000800 */
[----:B----4-:R0:W-:Y:S04]  /*04c0*/  @!P2 STS [R6+0x1f40], R13 ;  /* 0x001f400d0600a388 */ /* 0x0101e80000000800 */
[----:B-----5:R0:W-:Y:S01]  /*04d0*/  @!P3 STS [R6+0x2ee0], R15 ;  /* 0x002ee00f0600b388 */ /* 0x0201e20000000800 */
[----:B------:R-:W-:Y:S06]  /*04e0*/  BAR.SYNC.DEFER_BLOCKING 0x0 ;  /* 0x0000000000007b1d */ /* 0x000fec0000010000 */
[----:B------:R-:W-:Y:S05]  /*04f0*/  @P0 BRA `(.L_x_4) ;  /* 0x00000000004c0947 */ /* 0x000fea0003800000 */
[----:B------:R-:W-:-:S05]  /*0500*/  UMOV UR5, 0x1 ;  /* 0x0000000100057882 */ /* 0x000fca0000000000 */
.L_x_7:
[----:B------:R-:W-:-:S09]  /*0510*/  ULEA UR4, UR5, UR7, 0x2 ;  /* 0x0000000705047291 */ /* 0x000fd2000f8e10ff */
[----:B01----:R-:W0:Y:S01]  /*0520*/  LDS R7, [UR4] ;  /* 0x00000004ff077984 */ /* 0x003e220008000800 */
[----:B------:R-:W-:Y:S01]  /*0530*/  UMOV UR4, UR5 ;  /* 0x0000000500047c82 */ /* 0x000fe20008000000 */
[----:B------:R-:W-:-:S06]  /*0540*/  UIADD3 UR5, UPT, UPT, UR5, 0x1, URZ ;  /* 0x0000000105057890 */ /* 0x000fcc000fffe0ff */
[----:B------:R-:W-:-:S13]  /*0550*/  ISETP.NE.AND P1, PT, R9, UR5, PT ;  /* 0x0000000509007c0c */ /* 0x000fda000bf25270 */
.L_x_6:
[----:B------:R-:W-:-:S09]  /*0560*/  ULEA UR6, UR4, UR7, 0x2 ;  /* 0x0000000704067291 */ /* 0x000fd2000f8e10ff */
[----:B------:R-:W0:Y:S02]  /*0570*/  LDS R14, [UR6+-0x4] ;  /* 0xfffffc06ff0e7984 */ /* 0x000e240008000800 */
[----:B0-----:R-:W-:-:S13]  /*0580*/  FSETP.GT.AND P0, PT, R14, R7, PT ;  /* 0x000000070e00720b */ /* 0x001fda0003f04000 */
[----:B------:R-:W-:Y:S05]  /*0590*/  @!P0 BRA `(.L_x_5) ;  /* 0x0000000000188947 */ /* 0x000fea0003800000 */
[----:B------:R-:W-:Y:S01]  /*05a0*/  UISETP.GT.AND UP0, UPT, UR4, 0x1, UPT ;  /* 0x000000010400788c */ /* 0x000fe2000bf04270 */
[----:B------:R1:W-:Y:S01]  /*05b0*/  STS [UR6], R14 ;  /* 0x0000000eff007988 */ /* 0x0003e20008000806 */
[----:B------:R-:W-:-:S07]  /*05c0*/  UIADD3 UR6, UPT, UPT, UR4, -0x1, URZ ;  /* 0xffffffff04067890 */ /* 0x000fce000fffe0ff */
[----:B------:R-:W-:Y:S01]  /*05d0*/  UMOV UR4, UR6 ;  /* 0x0000000600047c82 */ /* 0x000fe20008000000 */
[----:B-1----:R-:W-:Y:S05]  /*05e0*/  BRA.U UP0, `(.L_x_6) ;  /* 0xfffffffd00dc7547 */ /* 0x002fea000b83ffff */
[----:B------:R-:W-:-:S05]  /*05f0*/  UMOV UR4, URZ ;  /* 0x000000ff00047c82 */ /* 0x000fca0008000000 */
.L_x_5:
[----:B------:R-:W-:-:S09]  /*0600*/  ULEA UR4, UR4, UR7, 0x2 ;  /* 0x0000000704047291 */ /* 0x000fd2000f8e10ff */
[----:B------:R1:W-:Y:S01]  /*0610*/  STS [UR4], R7 ;  /* 0x00000007ff007988 */ /* 0x0003e20008000804 */
[----:B------:R-:W-:Y:S05]  /*0620*/  @P1 BRA `(.L_x_7) ;  /* 0xfffffffc00b81947 */ /* 0x000fea000383ffff */
.L_x_4:
[----:B------:R-:W-:Y:S05]  /*0630*/  BSYNC.RECONVERGENT B0 ;  /* 0x0000000000007941 */ /* 0x000fea0003800200 */
.L_x_3:
[----:B------:R-:W-:Y:S01]  /*0640*/  BAR.SYNC.DEFER_BLOCKING 0x0 ;  /* 0x0000000000007b1d */ /* 0x000fe20000010000 */
[-C--:B------:R-:W-:Y:S02]  /*0650*/  ISETP.GE.AND P0, PT, R0, R9.reuse, PT ;  /* 0x000000090000720c */ /* 0x080fe40003f06270 */
[-C--:B------:R-:W-:Y:S02]  /*0660*/  ISETP.GE.AND P1, PT, R8, R9.reuse, PT ;  /* 0x000000090800720c */ /* 0x080fe40003f26270 */
[-C--:B------:R-:W-:Y:S02]  /*0670*/  ISETP.GE.AND P2, PT, R10, R9.reuse, PT ;  /* 0x000000090a00720c */ /* 0x080fe40003f46270 */
[----:B------:R-:W-:-:S07]  /*0680*/  ISETP.GE.AND P3, PT, R12, R9, PT ;  /* 0x000000090c00720c */ /* 0x000fce0003f66270 */
[----:B01----:R-:W0:Y:S04]  /*0690*/  @!P0 LDS R7, [R6] ;  /* 0x0000000006078984 */ /* 0x003e280000000800 */
[----:B------:R-:W1:Y:S04]  /*06a0*/  @!P1 LDS R11, [R6+0xfa0] ;  /* 0x000fa000060b9984 */ /* 0x000e680000000800 */
[----:B------:R-:W2:Y:S04]  /*06b0*/  @!P2 LDS R13, [R6+0x1f40] ;  /* 0x001f4000060da984 */ /* 0x000ea80000000800 */
[----:B0-----:R0:W-:Y:S04]  /*06c0*/  @!P0 STG.E desc[UR8][R4.64], R7 ;  /* 0x0000000704008986 */ /* 0x0011e8000c101908 */
[----:B-1----:R0:W-:Y:S04]  /*06d0*/  @!P1 STG.E desc[UR8][R2.64+0xfa0], R11 ;  /* 0x000fa00b02009986 */ /* 0x0021e8000c101908 */
[----:B--2---:R0:W-:Y:S01]  /*06e0*/  @!P2 STG.E desc[UR8][R2.64+0x1f40], R13 ;  /* 0x001f400d0200a986 */ /* 0x0041e2000c101908 */
[----:B------:R-:W-:Y:S05]  /*06f0*/  @P3 EXIT ;  /* 0x000000000000394d */ /* 0x000fea0003800000 */
[----:B0-----:R-:W0:Y:S04]  /*0700*/  LDS R5, [R6+0x2ee0] ;  /* 0x002ee00006057984 */ /* 0x001e280000000800 */
[----:B0-----:R-:W-:Y:S01]  /*0710*/  STG.E desc[UR8][R2.64+0x2ee0], R5 ;  /* 0x002ee00502007986 */ /* 0x001fe2000c101908 */
[----:B------:R-:W-:Y:S05]  /*0720*/  EXIT ;  /* 0x000000000000794d */ /* 0x000fea0003800000 */
.L_x_8:
[----:B------:R-:W-:-:S00]  /*0730*/  BRA `(.L_x_8) ;  /* 0xfffffffc00fc7947 */ /* 0x000fc0000383ffff */
[----:B------:R-:W-:-:S00]  /*0740*/  NOP ;  /* 0x0000000000007918 */ /* 0x000fc00000000000 */
        /* <DEDUP_REMOVED lines=11> */
.L_x_17:


//--------------------- .nv.shared._Z11sortBucketsPfPi --------------------------
	.section	.nv.shared._Z11sortBucketsPfPi,"aw",@nobits
	.sectionflags	@""
	.align	4
.nv.shared._Z11sortBucketsPfPi:
	.zero		17024


//--------------------- .nv.shared.reserved.0     --------------------------
	.section	.nv.shared.reserved.0,"aw",@nobits
	.weak		__nv_reservedSMEM_offset_0_alias
	.size		__nv_reservedSMEM_offset_0_alias, 0, 64
	.other		__nv_reservedSMEM_offset_0_alias,@"STO_CUDA_RESERVED_SHARED STV_DEFAULT"
__nv_reservedSMEM_offset_0_alias:
	.zero		0
	.zero		64


//--------------------- .nv.constant0._Z11sortBucketsPfPi --------------------------
	.section	.nv.constant0._Z11sortBucketsPfPi,"a",@progbits
	.sectionflags	@""
	.align	4
.nv.constant0._Z11sortBucketsPfPi:
	.zero		912


//--------------------- SYMBOLS --------------------------

	.type		.nv.reservedSmem.offset0,@object
	.size		.nv.reservedSmem.offset0,0x4
	.type		.nv.reservedSmem.cap,@object
	.size		.nv.reservedSmem.cap,0x4
